//
// Generated by NVIDIA NVVM Compiler
//
// Compiler Build ID: CL-36424714
// Cuda compilation tools, release 13.0, V13.0.88
// Based on NVVM 20.0.0
//

.version 9.0
.target sm_100
.address_size 64

	// .globl	_Z12MatMulKernelPiS_S_i

.visible .entry _Z12MatMulKernelPiS_S_i(
	.param .u64 .ptr .align 1 _Z12MatMulKernelPiS_S_i_param_0,
	.param .u64 .ptr .align 1 _Z12MatMulKernelPiS_S_i_param_1,
	.param .u64 .ptr .align 1 _Z12MatMulKernelPiS_S_i_param_2,
	.param .u32 _Z12MatMulKernelPiS_S_i_param_3
)
{
	.reg .pred 	%p<10>;
	.reg .b32 	%r<105>;
	.reg .b64 	%rd<67>;

	ld.param.u64 	%rd14, [_Z12MatMulKernelPiS_S_i_param_0];
	ld.param.u64 	%rd15, [_Z12MatMulKernelPiS_S_i_param_1];
	ld.param.u32 	%r30, [_Z12MatMulKernelPiS_S_i_param_3];
	cvta.to.global.u64 	%rd1, %rd15;
	cvta.to.global.u64 	%rd2, %rd14;
	mov.u32 	%r31, %ctaid.y;
	mov.u32 	%r32, %ntid.y;
	mov.u32 	%r33, %tid.y;
	mad.lo.s32 	%r1, %r31, %r32, %r33;
	mov.u32 	%r34, %ctaid.x;
	mov.u32 	%r35, %ntid.x;
	mov.u32 	%r36, %tid.x;
	mad.lo.s32 	%r2, %r34, %r35, %r36;
	max.s32 	%r37, %r1, %r2;
	setp.ge.s32 	%p1, %r37, %r30;
	@%p1 bra 	$L__BB0_13;
	mul.lo.s32 	%r3, %r30, %r1;
	and.b32  	%r4, %r30, 7;
	setp.lt.u32 	%p2, %r30, 8;
	mov.b32 	%r99, 0;
	mov.u32 	%r104, %r99;
	@%p2 bra 	$L__BB0_4;
	and.b32  	%r99, %r30, 2147483640;
	neg.s32 	%r93, %r99;
	mul.wide.s32 	%rd16, %r30, 4;
	add.s64 	%rd3, %rd1, %rd16;
	shl.b32 	%r7, %r30, 3;
	mul.wide.s32 	%rd17, %r30, 8;
	add.s64 	%rd4, %rd1, %rd17;
	mul.wide.s32 	%rd18, %r30, 12;
	add.s64 	%rd5, %rd1, %rd18;
	mul.wide.s32 	%rd19, %r30, 16;
	add.s64 	%rd6, %rd1, %rd19;
	mul.wide.s32 	%rd20, %r30, 20;
	add.s64 	%rd7, %rd1, %rd20;
	mul.wide.s32 	%rd21, %r30, 24;
	add.s64 	%rd8, %rd1, %rd21;
	mul.wide.s32 	%rd22, %r30, 28;
	add.s64 	%rd9, %rd1, %rd22;
	mul.wide.u32 	%rd23, %r3, 4;
	add.s64 	%rd24, %rd23, %rd2;
	add.s64 	%rd66, %rd24, 16;
	mov.b32 	%r104, 0;
	mov.u32 	%r92, %r2;
$L__BB0_3:
	.pragma "nounroll";
	mul.wide.s32 	%rd25, %r92, 4;
	add.s64 	%rd26, %rd3, %rd25;
	add.s64 	%rd27, %rd4, %rd25;
	add.s64 	%rd28, %rd5, %rd25;
	add.s64 	%rd29, %rd6, %rd25;
	add.s64 	%rd30, %rd7, %rd25;
	add.s64 	%rd31, %rd8, %rd25;
	add.s64 	%rd32, %rd9, %rd25;
	add.s64 	%rd33, %rd1, %rd25;
	ld.global.u32 	%r41, [%rd66+-16];
	ld.global.u32 	%r42, [%rd33];
	mad.lo.s32 	%r43, %r42, %r41, %r104;
	ld.global.u32 	%r44, [%rd66+-12];
	ld.global.u32 	%r45, [%rd26];
	mad.lo.s32 	%r46, %r45, %r44, %r43;
	ld.global.u32 	%r47, [%rd66+-8];
	ld.global.u32 	%r48, [%rd27];
	mad.lo.s32 	%r49, %r48, %r47, %r46;
	ld.global.u32 	%r50, [%rd66+-4];
	ld.global.u32 	%r51, [%rd28];
	mad.lo.s32 	%r52, %r51, %r50, %r49;
	ld.global.u32 	%r53, [%rd66];
	ld.global.u32 	%r54, [%rd29];
	mad.lo.s32 	%r55, %r54, %r53, %r52;
	ld.global.u32 	%r56, [%rd66+4];
	ld.global.u32 	%r57, [%rd30];
	mad.lo.s32 	%r58, %r57, %r56, %r55;
	ld.global.u32 	%r59, [%rd66+8];
	ld.global.u32 	%r60, [%rd31];
	mad.lo.s32 	%r61, %r60, %r59, %r58;
	ld.global.u32 	%r62, [%rd66+12];
	ld.global.u32 	%r63, [%rd32];
	mad.lo.s32 	%r104, %r63, %r62, %r61;
	add.s32 	%r93, %r93, 8;
	add.s32 	%r92, %r92, %r7;
	add.s64 	%rd66, %rd66, 32;
	setp.ne.s32 	%p3, %r93, 0;
	@%p3 bra 	$L__BB0_3;
$L__BB0_4:
	setp.eq.s32 	%p4, %r4, 0;
	@%p4 bra 	$L__BB0_12;
	and.b32  	%r17, %r30, 3;
	setp.lt.u32 	%p5, %r4, 4;
	@%p5 bra 	$L__BB0_7;
	add.s32 	%r65, %r99, %r3;
	mul.wide.u32 	%rd34, %r65, 4;
	add.s64 	%rd35, %rd2, %rd34;
	ld.global.u32 	%r66, [%rd35];
	mad.lo.s32 	%r67, %r99, %r30, %r2;
	mul.wide.s32 	%rd36, %r67, 4;
	add.s64 	%rd37, %rd1, %rd36;
	ld.global.u32 	%r68, [%rd37];
	mad.lo.s32 	%r69, %r68, %r66, %r104;
	cvt.u64.u32 	%rd38, %r3;
	cvt.u64.u32 	%rd39, %r99;
	add.s64 	%rd40, %rd39, %rd38;
	shl.b64 	%rd41, %rd40, 2;
	add.s64 	%rd42, %rd2, %rd41;
	ld.global.u32 	%r70, [%rd42+4];
	mul.wide.s32 	%rd43, %r30, 4;
	add.s64 	%rd44, %rd37, %rd43;
	ld.global.u32 	%r71, [%rd44];
	mad.lo.s32 	%r72, %r71, %r70, %r69;
	ld.global.u32 	%r73, [%rd42+8];
	add.s64 	%rd45, %rd44, %rd43;
	ld.global.u32 	%r74, [%rd45];
	mad.lo.s32 	%r75, %r74, %r73, %r72;
	ld.global.u32 	%r76, [%rd42+12];
	add.s64 	%rd46, %rd45, %rd43;
	ld.global.u32 	%r77, [%rd46];
	mad.lo.s32 	%r104, %r77, %r76, %r75;
	add.s32 	%r99, %r99, 4;
$L__BB0_7:
	setp.eq.s32 	%p6, %r17, 0;
	@%p6 bra 	$L__BB0_12;
	setp.eq.s32 	%p7, %r17, 1;
	@%p7 bra 	$L__BB0_10;
	add.s32 	%r79, %r99, %r3;
	mul.wide.u32 	%rd47, %r79, 4;
	add.s64 	%rd48, %rd2, %rd47;
	ld.global.u32 	%r80, [%rd48];
	mad.lo.s32 	%r81, %r99, %r30, %r2;
	mul.wide.s32 	%rd49, %r81, 4;
	add.s64 	%rd50, %rd1, %rd49;
	ld.global.u32 	%r82, [%rd50];
	mad.lo.s32 	%r83, %r82, %r80, %r104;
	cvt.u64.u32 	%rd51, %r3;
	cvt.u64.u32 	%rd52, %r99;
	add.s64 	%rd53, %rd52, %rd51;
	shl.b64 	%rd54, %rd53, 2;
	add.s64 	%rd55, %rd2, %rd54;
	ld.global.u32 	%r84, [%rd55+4];
	mul.wide.s32 	%rd56, %r30, 4;
	add.s64 	%rd57, %rd50, %rd56;
	ld.global.u32 	%r85, [%rd57];
	mad.lo.s32 	%r104, %r85, %r84, %r83;
	add.s32 	%r99, %r99, 2;
$L__BB0_10:
	and.b32  	%r86, %r30, 1;
	setp.eq.b32 	%p8, %r86, 1;
	not.pred 	%p9, %p8;
	@%p9 bra 	$L__BB0_12;
	add.s32 	%r87, %r99, %r3;
	mul.wide.u32 	%rd58, %r87, 4;
	add.s64 	%rd59, %rd2, %rd58;
	ld.global.u32 	%r88, [%rd59];
	mad.lo.s32 	%r89, %r99, %r30, %r2;
	mul.wide.s32 	%rd60, %r89, 4;
	add.s64 	%rd61, %rd1, %rd60;
	ld.global.u32 	%r90, [%rd61];
	mad.lo.s32 	%r104, %r90, %r88, %r104;
$L__BB0_12:
	ld.param.u64 	%rd65, [_Z12MatMulKernelPiS_S_i_param_2];
	add.s32 	%r91, %r3, %r2;
	cvta.to.global.u64 	%rd62, %rd65;
	mul.wide.s32 	%rd63, %r91, 4;
	add.s64 	%rd64, %rd62, %rd63;
	st.global.u32 	[%rd64], %r104;
$L__BB0_13:
	ret;

}


// ===== COMPILED SASS (sm_100) =====

	.target	sm_100

	.elftype	@"ET_EXEC"


//--------------------- .note.nv.tkinfo           --------------------------
	.section	.note.nv.tkinfo,"",@"SHT_NOTE"
	.sectionflags	@"SHF_NOTE_NV_TKINFO"
	.tkinfo
        /*0018*/ 	.word	0x00000002
        /*0030*/ 	.string	""
        /*0030*/ 	.string	"ptxas"
        /*0030*/ 	.string	"Cuda compilation tools, release 13.0, V13.0.88"
        /*0030*/ 	.string	"Build cuda_13.0.r13.0/compiler.36424714_0"
        /*0030*/ 	.string	"-arch sm_100 -m 64 "



//--------------------- .note.nv.cuinfo           --------------------------
	.section	.note.nv.cuinfo,"",@"SHT_NOTE"
	.sectionflags	@"SHF_NOTE_NV_CUINFO"
        /*0018*/ 	.short	0x0002
        /*001a*/ 	.short	0x0064
        /*001c*/ 	.short	0x0082
	.zero		2


//--------------------- .nv.info                  --------------------------
	.section	.nv.info,"",@"SHT_CUDA_INFO"
	.align	4


	//----- nvinfo : EIATTR_REGCOUNT
	.align		4
        /*0000*/ 	.byte	0x04, 0x2f
        /*0002*/ 	.short	(.L_1 - .L_0)
	.align		4
.L_0:
        /*0004*/ 	.word	index@(_Z12MatMulKernelPiS_S_i)
        /*0008*/ 	.word	0x0000001e


	//----- nvinfo : EIATTR_FRAME_SIZE
	.align		4
.L_1:
        /*000c*/ 	.byte	0x04, 0x11
        /*000e*/ 	.short	(.L_3 - .L_2)
	.align		4
.L_2:
        /*0010*/ 	.word	index@(_Z12MatMulKernelPiS_S_i)
        /*0014*/ 	.word	0x00000000


	//----- nvinfo : EIATTR_MIN_STACK_SIZE
	.align		4
.L_3:
        /*0018*/ 	.byte	0x04, 0x12
        /*001a*/ 	.short	(.L_5 - .L_4)
	.align		4
.L_4:
        /*001c*/ 	.word	index@(_Z12MatMulKernelPiS_S_i)
        /*0020*/ 	.word	0x00000000
.L_5:


//--------------------- .nv.compat                --------------------------
	.section	.nv.compat,"",@"SHT_CUDA_COMPAT_INFO"
	.align	4
        /*0000*/ 	.byte	0x02, 0x09, 0x00, 0x00, 0x02, 0x02, 0x01, 0x00, 0x02, 0x05, 0x05, 0x00, 0x03, 0x07, 0x01, 0x01
        /*0010*/ 	.byte	0x02, 0x03, 0x00, 0x00, 0x02, 0x06, 0x01, 0x00, 0x04, 0x0b, 0x08, 0x00, 0x09, 0x00, 0x00, 0x00
        /*0020*/ 	.byte	0x00, 0x00, 0x00, 0x00


//--------------------- .nv.info._Z12MatMulKernelPiS_S_i --------------------------
	.section	.nv.info._Z12MatMulKernelPiS_S_i,"",@"SHT_CUDA_INFO"
	.sectionflags	@""
	.align	4


	//----- nvinfo : EIATTR_CUDA_API_VERSION
	.align		4
        /*0000*/ 	.byte	0x04, 0x37
        /*0002*/ 	.short	(.L_7 - .L_6)
.L_6:
        /*0004*/ 	.word	0x00000082


	//----- nvinfo : EIATTR_KPARAM_INFO
	.align		4
.L_7:
        /*0008*/ 	.byte	0x04, 0x17
        /*000a*/ 	.short	(.L_9 - .L_8)
.L_8:
        /*000c*/ 	.word	0x00000000
        /*0010*/ 	.short	0x0003
        /*0012*/ 	.short	0x0018
        /*0014*/ 	.byte	0x00, 0xf0, 0x11, 0x00


	//----- nvinfo : EIATTR_KPARAM_INFO
	.align		4
.L_9:
        /*0018*/ 	.byte	0x04, 0x17
        /*001a*/ 	.short	(.L_11 - .L_10)
.L_10:
        /*001c*/ 	.word	0x00000000
        /*0020*/ 	.short	0x0002
        /*0022*/ 	.short	0x0010
        /*0024*/ 	.byte	0x00, 0xf5, 0x21, 0x00


	//----- nvinfo : EIATTR_KPARAM_INFO
	.align		4
.L_11:
        /*0028*/ 	.byte	0x04, 0x17
        /*002a*/ 	.short	(.L_13 - .L_12)
.L_12:
        /*002c*/ 	.word	0x00000000
        /*0030*/ 	.short	0x0001
        /*0032*/ 	.short	0x0008
        /*0034*/ 	.byte	0x00, 0xf5, 0x21, 0x00


	//----- nvinfo : EIATTR_KPARAM_INFO
	.align		4
.L_13:
        /*0038*/ 	.byte	0x04, 0x17
        /*003a*/ 	.short	(.L_15 - .L_14)
.L_14:
        /*003c*/ 	.word	0x00000000
        /*0040*/ 	.short	0x0000
        /*0042*/ 	.short	0x0000
        /*0044*/ 	.byte	0x00, 0xf5, 0x21, 0x00


	//----- nvinfo : EIATTR_SPARSE_MMA_MASK
	.align		4
.L_15:
        /*0048*/ 	.byte	0x03, 0x50
        /*004a*/ 	.short	0x0000


	//----- nvinfo : EIATTR_MAXREG_COUNT
	.align		4
        /*004c*/ 	.byte	0x03, 0x1b
        /*004e*/ 	.short	0x00ff


	//----- nvinfo : EIATTR_MERCURY_ISA_VERSION
	.align		4
        /*0050*/ 	.byte	0x03, 0x5f
        /*0052*/ 	.short	0x0101


	//----- nvinfo : EIATTR_VRC_CTA_INIT_COUNT
	.align		4
        /*0054*/ 	.byte	0x02, 0x4a
	.zero		1
	.zero		1


	//----- nvinfo : EIATTR_EXIT_INSTR_OFFSETS
	.align		4
        /*0058*/ 	.byte	0x04, 0x1c
        /*005a*/ 	.short	(.L_17 - .L_16)


	//   ....[0]....
.L_16:
        /*005c*/ 	.word	0x000000c0


	//   ....[1]....
        /*0060*/ 	.word	0x00000a90


	//----- nvinfo : EIATTR_CBANK_PARAM_SIZE
	.align		4
.L_17:
        /*0064*/ 	.byte	0x03, 0x19
        /*0066*/ 	.short	0x001c


	//----- nvinfo : EIATTR_PARAM_CBANK
	.align		4
        /*0068*/ 	.byte	0x04, 0x0a
        /*006a*/ 	.short	(.L_19 - .L_18)
	.align		4
.L_18:
        /*006c*/ 	.word	index@(.nv.constant0._Z12MatMulKernelPiS_S_i)
        /*0070*/ 	.short	0x0380
        /*0072*/ 	.short	0x001c


	//----- nvinfo : EIATTR_SW_WAR
	.align		4
.L_19:
        /*0074*/ 	.byte	0x04, 0x36
        /*0076*/ 	.short	(.L_21 - .L_20)
.L_20:
        /*0078*/ 	.word	0x00000008
.L_21:


//--------------------- .nv.callgraph             --------------------------
	.section	.nv.callgraph,"",@"SHT_CUDA_CALLGRAPH"
	.align	4
	.sectionentsize	8
	.align		4
        /*0000*/ 	.word	0x00000000
	.align		4
        /*0004*/ 	.word	0xffffffff
	.align		4
        /*0008*/ 	.word	0x00000000
	.align		4
        /*000c*/ 	.word	0xfffffffe
	.align		4
        /*0010*/ 	.word	0x00000000
	.align		4
        /*0014*/ 	.word	0xfffffffd
	.align		4
        /*0018*/ 	.word	0x00000000
	.align		4
        /*001c*/ 	.word	0xfffffffc


//--------------------- .text._Z12MatMulKernelPiS_S_i --------------------------
	.section	.text._Z12MatMulKernelPiS_S_i,"ax",@progbits
	.align	128
        .global         _Z12MatMulKernelPiS_S_i
        .type           _Z12MatMulKernelPiS_S_i,@function
        .size           _Z12MatMulKernelPiS_S_i,(.L_x_5 - _Z12MatMulKernelPiS_S_i)
        .other          _Z12MatMulKernelPiS_S_i,@"STO_CUDA_ENTRY STV_DEFAULT"
_Z12MatMulKernelPiS_S_i:
.text._Z12MatMulKernelPiS_S_i:
[----:B------:R-:W-:Y:S01]  /*0000*/  LDC R1, c[0x0][0x37c] ;  /* 0x0000df00ff017b82 */ /* 0x000fe20000000800 */
[----:B------:R-:W0:Y:S07]  /*0010*/  S2R R0, SR_TID.Y ;  /* 0x0000000000007919 */ /* 0x000e2e0000002200 */
[----:B------:R-:W0:Y:S01]  /*0020*/  S2UR UR4, SR_CTAID.Y ;  /* 0x00000000000479c3 */ /* 0x000e220000002600 */
[----:B------:R-:W1:Y:S01]  /*0030*/  LDCU UR20, c[0x0][0x398] ;  /* 0x00007300ff1477ac */ /* 0x000e620008000800 */
[----:B------:R-:W2:Y:S06]  /*0040*/  S2R R3, SR_TID.X ;  /* 0x0000000000037919 */ /* 0x000eac0000002100 */
[----:B------:R-:W0:Y:S08]  /*0050*/  LDC R13, c[0x0][0x364] ;  /* 0x0000d900ff0d7b82 */ /* 0x000e300000000800 */
[----:B------:R-:W2:Y:S08]  /*0060*/  S2UR UR5, SR_CTAID.X ;  /* 0x00000000000579c3 */ /* 0x000eb00000002500 */
[----:B------:R-:W2:Y:S01]  /*0070*/  LDC R2, c[0x0][0x360] ;  /* 0x0000d800ff027b82 */ /* 0x000ea20000000800 */
[----:B0-----:R-:W-:-:S02]  /*0080*/  IMAD R13, R13, UR4, R0 ;  /* 0x000000040d0d7c24 */ /* 0x001fc4000f8e0200 */
[----:B--2---:R-:W-:-:S05]  /*0090*/  IMAD R0, R2, UR5, R3 ;  /* 0x0000000502007c24 */ /* 0x004fca000f8e0203 */
[----:B------:R-:W-:-:S04]  /*00a0*/  VIMNMX R2, PT, PT, R13, R0, !PT ;  /* 0x000000000d027248 */ /* 0x000fc80007fe0100 */
[----:B-1----:R-:W-:-:S13]  /*00b0*/  ISETP.GE.AND P0, PT, R2, UR20, PT ;  /* 0x0000001402007c0c */ /* 0x002fda000bf06270 */
[----:B------:R-:W-:Y:S05]  /*00c0*/  @P0 EXIT ;  /* 0x000000000000094d */ /* 0x000fea0003800000 */
[----:B------:R-:W-:Y:S01]  /*00d0*/  UISETP.GE.U32.AND UP0, UPT, UR20, 0x8, UPT ;  /* 0x000000081400788c */ /* 0x000fe2000bf06070 */
[----:B------:R-:W-:Y:S02]  /*00e0*/  HFMA2 R12, -RZ, RZ, 0, 0 ;  /* 0x00000000ff0c7431 */ /* 0x000fe400000001ff */
[----:B------:R-:W-:Y:S01]  /*00f0*/  IMAD R13, R13, UR20, RZ ;  /* 0x000000140d0d7c24 */ /* 0x000fe2000f8e02ff */
[----:B------:R-:W-:Y:S01]  /*0100*/  UMOV UR4, URZ ;  /* 0x000000ff00047c82 */ /* 0x000fe20008000000 */
[----:B------:R-:W0:Y:S04]  /*0110*/  LDCU.64 UR18, c[0x0][0x358] ;  /* 0x00006b00ff1277ac */ /* 0x000e280008000a00 */
[----:B------:R-:W-:Y:S05]  /*0120*/  BRA.U !UP0, `(.L_x_0) ;  /* 0x0000000508047547 */ /* 0x000fea000b800000 */
[----:B------:R-:W1:Y:S01]  /*0130*/  LDCU.128 UR24, c[0x0][0x380] ;  /* 0x00007000ff1877ac */ /* 0x000e620008000c00 */
[----:B------:R-:W-:Y:S02]  /*0140*/  MOV R12, RZ ;  /* 0x000000ff000c7202 */ /* 0x000fe40000000f00 */
[----:B------:R-:W-:Y:S01]  /*0150*/  MOV R14, R0 ;  /* 0x00000000000e7202 */ /* 0x000fe20000000f00 */
[----:B------:R-:W-:-:S04]  /*0160*/  ULOP3.LUT UR4, UR20, 0x7ffffff8, URZ, 0xc0, !UPT ;  /* 0x7ffffff814047892 */ /* 0x000fc8000f8ec0ff */
[----:B------:R-:W-:Y:S01]  /*0170*/  UIADD3 UR5, UPT, UPT, -UR4, URZ, URZ ;  /* 0x000000ff04057290 */ /* 0x000fe2000fffe1ff */
[----:B-1----:R-:W-:Y:S01]  /*0180*/  MOV R2, UR24 ;  /* 0x0000001800027c02 */ /* 0x002fe20008000f00 */
[----:B------:R-:W-:Y:S01]  /*0190*/  UIMAD.WIDE UR6, UR20, 0x8, UR26 ;  /* 0x00000008140678a5 */ /* 0x000fe2000f8e021a */
[----:B------:R-:W-:Y:S01]  /*01a0*/  MOV R3, UR25 ;  /* 0x0000001900037c02 */ /* 0x000fe20008000f00 */
[----:B------:R-:W-:Y:S02]  /*01b0*/  UIMAD.WIDE UR8, UR20, 0xc, UR26 ;  /* 0x0000000c140878a5 */ /* 0x000fe4000f8e021a */
[----:B------:R-:W-:Y:S01]  /*01c0*/  UIMAD.WIDE UR10, UR20, 0x10, UR26 ;  /* 0x00000010140a78a5 */ /* 0x000fe2000f8e021a */
[----:B------:R-:W-:Y:S01]  /*01d0*/  IMAD.WIDE.U32 R2, R13, 0x4, R2 ;  /* 0x000000040d027825 */ /* 0x000fe200078e0002 */
[----:B------:R-:W-:Y:S02]  /*01e0*/  UIMAD.WIDE UR12, UR20, 0x14, UR26 ;  /* 0x00000014140c78a5 */ /* 0x000fe4000f8e021a */
[----:B------:R-:W-:Y:S01]  /*01f0*/  UIMAD.WIDE UR14, UR20, 0x18, UR26 ;  /* 0x00000018140e78a5 */ /* 0x000fe2000f8e021a */
[----:B------:R-:W-:Y:S01]  /*0200*/  IADD3 R2, P0, PT, R2, 0x10, RZ ;  /* 0x0000001002027810 */ /* 0x000fe20007f1e0ff */
[----:B------:R-:W-:-:S03]  /*0210*/  UIMAD.WIDE UR16, UR20, 0x1c, UR26 ;  /* 0x0000001c141078a5 */ /* 0x000fc6000f8e021a */
[----:B------:R-:W-:-:S09]  /*0220*/  IADD3.X R3, PT, PT, RZ, R3, RZ, P0, !PT ;  /* 0x00000003ff037210 */ /* 0x000fd200007fe4ff */
.L_x_1:
[----:B------:R-:W-:Y:S01]  /*0230*/  UIMAD.WIDE UR22, UR20, 0x4, UR26 ;  /* 0x00000004141678a5 */ /* 0x000fe2000f8e021a */
[----:B------:R-:W-:Y:S02]  /*0240*/  IMAD.MOV.U32 R23, RZ, RZ, 0x4 ;  /* 0x00000004ff177424 */ /* 0x000fe400078e00ff */
[----:B------:R-:W-:Y:S01]  /*0250*/  HFMA2 R11, -RZ, RZ, 0, 2.384185791015625e-07 ;  /* 0x00000004ff0b7431 */ /* 0x000fe200000001ff */
[----:B------:R-:W-:Y:S01]  /*0260*/  MOV R25, 0x4 ;  /* 0x0000000400197802 */ /* 0x000fe20000000f00 */
[----:B0-----:R-:W2:Y:S01]  /*0270*/  LDG.E R21, desc[UR18][R2.64+-0x10] ;  /* 0xfffff01202157981 */ /* 0x001ea2000c1e1900 */
[C---:B------:R-:W-:Y:S01]  /*0280*/  IMAD.WIDE R22, R14.reuse, R23, UR26 ;  /* 0x0000001a0e167e25 */ /* 0x040fe2000f8e0217 */
[----:B------:R-:W-:Y:S02]  /*0290*/  MOV R8, UR22 ;  /* 0x0000001600087c02 */ /* 0x000fe40008000f00 */
[----:B------:R-:W-:Y:S01]  /*02a0*/  MOV R9, UR23 ;  /* 0x0000001700097c02 */ /* 0x000fe20008000f00 */
[----:B------:R-:W3:Y:S02]  /*02b0*/  LDG.E R19, desc[UR18][R2.64+-0xc] ;  /* 0xfffff41202137981 */ /* 0x000ee4000c1e1900 */
[----:B------:R-:W-:-:S02]  /*02c0*/  IMAD.WIDE R8, R14, 0x4, R8 ;  /* 0x000000040e087825 */ /* 0x000fc400078e0208 */
[----:B------:R-:W2:Y:S01]  /*02d0*/  LDG.E R22, desc[UR18][R22.64] ;  /* 0x0000001216167981 */ /* 0x000ea2000c1e1900 */
[----:B------:R-:W-:Y:S01]  /*02e0*/  MOV R5, 0x4 ;  /* 0x0000000400057802 */ /* 0x000fe20000000f00 */
[C---:B------:R-:W-:Y:S02]  /*02f0*/  IMAD.WIDE R24, R14.reuse, R25, UR6 ;  /* 0x000000060e187e25 */ /* 0x040fe4000f8e0219 */
[----:B------:R0:W3:Y:S02]  /*0300*/  LDG.E R20, desc[UR18][R8.64] ;  /* 0x0000001208147981 */ /* 0x0000e4000c1e1900 */
[----:B------:R-:W-:Y:S02]  /*0310*/  IMAD.WIDE R10, R14, R11, UR8 ;  /* 0x000000080e0a7e25 */ /* 0x000fe4000f8e020b */
[----:B------:R-:W4:Y:S04]  /*0320*/  LDG.E R18, desc[UR18][R24.64] ;  /* 0x0000001218127981 */ /* 0x000f28000c1e1900 */
[----:B------:R-:W4:Y:S01]  /*0330*/  LDG.E R17, desc[UR18][R2.64+-0x8] ;  /* 0xfffff81202117981 */ /* 0x000f22000c1e1900 */
[----:B0-----:R-:W-:-:S02]  /*0340*/  HFMA2 R9, -RZ, RZ, 0, 2.384185791015625e-07 ;  /* 0x00000004ff097431 */ /* 0x001fc400000001ff */
[----:B------:R-:W-:Y:S01]  /*0350*/  IMAD.MOV.U32 R7, RZ, RZ, 0x4 ;  /* 0x00000004ff077424 */ /* 0x000fe200078e00ff */
[----:B------:R0:W5:Y:S01]  /*0360*/  LDG.E R16, desc[UR18][R10.64] ;  /* 0x000000120a107981 */ /* 0x000162000c1e1900 */
[----:B------:R-:W-:-:S03]  /*0370*/  IMAD.WIDE R4, R14, R5, UR10 ;  /* 0x0000000a0e047e25 */ /* 0x000fc6000f8e0205 */
[----:B------:R-:W5:Y:S01]  /*0380*/  LDG.E R15, desc[UR18][R2.64+-0x4] ;  /* 0xfffffc12020f7981 */ /* 0x000f62000c1e1900 */
[C---:B------:R-:W-:Y:S01]  /*0390*/  IMAD.WIDE R6, R14.reuse, R7, UR12 ;  /* 0x0000000c0e067e25 */ /* 0x040fe2000f8e0207 */
[----:B------:R-:W-:Y:S02]  /*03a0*/  MOV R27, 0x4 ;  /* 0x00000004001b7802 */ /* 0x000fe40000000f00 */
[----:B------:R1:W5:Y:S01]  /*03b0*/  LDG.E R4, desc[UR18][R4.64] ;  /* 0x0000001204047981 */ /* 0x000362000c1e1900 */
[----:B------:R-:W-:-:S03]  /*03c0*/  IMAD.WIDE R8, R14, R9, UR14 ;  /* 0x0000000e0e087e25 */ /* 0x000fc6000f8e0209 */
[----:B------:R-:W5:Y:S01]  /*03d0*/  LDG.E R23, desc[UR18][R2.64] ;  /* 0x0000001202177981 */ /* 0x000f62000c1e1900 */
[----:B0-----:R-:W-:-:S03]  /*03e0*/  IMAD.WIDE R10, R14, R27, UR16 ;  /* 0x000000100e0a7e25 */ /* 0x001fc6000f8e021b */
[----:B------:R-:W5:Y:S04]  /*03f0*/  LDG.E R7, desc[UR18][R6.64] ;  /* 0x0000001206077981 */ /* 0x000f68000c1e1900 */
[----:B------:R-:W5:Y:S04]  /*0400*/  LDG.E R24, desc[UR18][R2.64+0x4] ;  /* 0x0000041202187981 */ /* 0x000f68000c1e1900 */
[----:B------:R-:W5:Y:S04]  /*0410*/  LDG.E R8, desc[UR18][R8.64] ;  /* 0x0000001208087981 */ /* 0x000f68000c1e1900 */
[----:B------:R-:W5:Y:S04]  /*0420*/  LDG.E R25, desc[UR18][R2.64+0x8] ;  /* 0x0000081202197981 */ /* 0x000f68000c1e1900 */
[----:B------:R-:W5:Y:S04]  /*0430*/  LDG.E R10, desc[UR18][R10.64] ;  /* 0x000000120a0a7981 */ /* 0x000f68000c1e1900 */
[----:B------:R0:W5:Y:S01]  /*0440*/  LDG.E R27, desc[UR18][R2.64+0xc] ;  /* 0x00000c12021b7981 */ /* 0x000162000c1e1900 */
[----:B------:R-:W-:-:S04]  /*0450*/  UIADD3 UR5, UPT, UPT, UR5, 0x8, URZ ;  /* 0x0000000805057890 */ /* 0x000fc8000fffe0ff */
[----:B------:R-:W-:Y:S01]  /*0460*/  UISETP.NE.AND UP0, UPT, UR5, URZ, UPT ;  /* 0x000000ff0500728c */ /* 0x000fe2000bf05270 */
[----:B-1----:R-:W-:Y:S02]  /*0470*/  MOV R5, UR20 ;  /* 0x0000001400057c02 */ /* 0x002fe40008000f00 */
[----:B0-----:R-:W-:Y:S02]  /*0480*/  IADD3 R2, P0, PT, R2, 0x20, RZ ;  /* 0x0000002002027810 */ /* 0x001fe40007f1e0ff */
[----:B------:R-:W-:Y:S02]  /*0490*/  LEA R14, R5, R14, 0x3 ;  /* 0x0000000e050e7211 */ /* 0x000fe400078e18ff */
[----:B------:R-:W-:Y:S01]  /*04a0*/  IADD3.X R3, PT, PT, RZ, R3, RZ, P0, !PT ;  /* 0x00000003ff037210 */ /* 0x000fe200007fe4ff */
[----:B--2---:R-:W-:-:S04]  /*04b0*/  IMAD R21, R21, R22, R12 ;  /* 0x0000001615157224 */ /* 0x004fc800078e020c */
[----:B---3--:R-:W-:-:S04]  /*04c0*/  IMAD R19, R19, R20, R21 ;  /* 0x0000001413137224 */ /* 0x008fc800078e0215 */
[----:B----4-:R-:W-:-:S04]  /*04d0*/  IMAD R17, R17, R18, R19 ;  /* 0x0000001211117224 */ /* 0x010fc800078e0213 */
[----:B-----5:R-:W-:-:S04]  /*04e0*/  IMAD R15, R15, R16, R17 ;  /* 0x000000100f0f7224 */ /* 0x020fc800078e0211 */
[----:B------:R-:W-:-:S04]  /*04f0*/  IMAD R4, R23, R4, R15 ;  /* 0x0000000417047224 */ /* 0x000fc800078e020f */
[----:B------:R-:W-:-:S04]  /*0500*/  IMAD R4, R24, R7, R4 ;  /* 0x0000000718047224 */ /* 0x000fc800078e0204 */
[----:B------:R-:W-:-:S04]  /*0510*/  IMAD R4, R25, R8, R4 ;  /* 0x0000000819047224 */ /* 0x000fc800078e0204 */
[----:B------:R-:W-:Y:S01]  /*0520*/  IMAD R12, R27, R10, R4 ;  /* 0x0000000a1b0c7224 */ /* 0x000fe200078e0204 */
[----:B------:R-:W-:Y:S06]  /*0530*/  BRA.U UP0, `(.L_x_1) ;  /* 0xfffffffd003c7547 */ /* 0x000fec000b83ffff */
.L_x_0:
[----:B------:R-:W-:-:S04]  /*0540*/  ULOP3.LUT UR6, UR20, 0x7, URZ, 0xc0, !UPT ;  /* 0x0000000714067892 */ /* 0x000fc8000f8ec0ff */
[----:B------:R-:W-:-:S09]  /*0550*/  UISETP.NE.AND UP0, UPT, UR6, URZ, UPT ;  /* 0x000000ff0600728c */ /* 0x000fd2000bf05270 */
[----:B------:R-:W-:Y:S05]  /*0560*/  BRA.U !UP0, `(.L_x_2) ;  /* 0x0000000508387547 */ /* 0x000fea000b800000 */
[----:B------:R-:W-:Y:S02]  /*0570*/  UISETP.GE.U32.AND UP0, UPT, UR6, 0x4, UPT ;  /* 0x000000040600788c */ /* 0x000fe4000bf06070 */
[----:B------:R-:W-:-:S04]  /*0580*/  ULOP3.LUT UR5, UR20, 0x3, URZ, 0xc0, !UPT ;  /* 0x0000000314057892 */ /* 0x000fc8000f8ec0ff */
[----:B------:R-:W-:-:S03]  /*0590*/  UISETP.NE.AND UP1, UPT, UR5, URZ, UPT ;  /* 0x000000ff0500728c */ /* 0x000fc6000bf25270 */
[----:B------:R-:W-:Y:S08]  /*05a0*/  BRA.U !UP0, `(.L_x_3) ;  /* 0x00000001087c7547 */ /* 0x000ff0000b800000 */
[----:B------:R-:W1:Y:S01]  /*05b0*/  LDC.64 R6, c[0x0][0x388] ;  /* 0x0000e200ff067b82 */ /* 0x000e620000000a00 */
[----:B------:R-:W2:Y:S01]  /*05c0*/  LDCU.64 UR6, c[0x0][0x380] ;  /* 0x00007000ff0677ac */ /* 0x000ea20008000a00 */
[----:B------:R-:W-:Y:S01]  /*05d0*/  IMAD.U32 R9, RZ, RZ, UR4 ;  /* 0x00000004ff097e24 */ /* 0x000fe2000f8e00ff */
[C---:B------:R-:W-:Y:S02]  /*05e0*/  IADD3 R3, PT, PT, R13.reuse, UR4, RZ ;  /* 0x000000040d037c10 */ /* 0x040fe4000fffe0ff */
[----:B------:R-:W-:Y:S01]  /*05f0*/  IADD3 R10, P0, PT, R13, UR4, RZ ;  /* 0x000000040d0a7c10 */ /* 0x000fe2000ff1e0ff */
[----:B------:R-:W-:Y:S01]  /*0600*/  IMAD R9, R9, UR20, R0 ;  /* 0x0000001409097c24 */ /* 0x000fe2000f8e0200 */
[----:B------:R-:W-:Y:S01]  /*0610*/  MOV R11, UR20 ;  /* 0x00000014000b7c02 */ /* 0x000fe20008000f00 */
[----:B------:R-:W3:Y:S01]  /*0620*/  LDC.64 R4, c[0x0][0x380] ;  /* 0x0000e000ff047b82 */ /* 0x000ee20000000a00 */
[----:B------:R-:W-:Y:S01]  /*0630*/  MOV R15, UR20 ;  /* 0x00000014000f7c02 */ /* 0x000fe20008000f00 */
[----:B-1----:R-:W-:Y:S01]  /*0640*/  IMAD.WIDE R6, R9, 0x4, R6 ;  /* 0x0000000409067825 */ /* 0x002fe200078e0206 */
[----:B------:R-:W-:-:S05]  /*0650*/  MOV R9, UR20 ;  /* 0x0000001400097c02 */ /* 0x000fca0008000f00 */
[----:B------:R-:W-:Y:S02]  /*0660*/  IMAD.WIDE R8, R9, 0x4, R6 ;  /* 0x0000000409087825 */ /* 0x000fe400078e0206 */
[----:B0-----:R-:W4:Y:S02]  /*0670*/  LDG.E R6, desc[UR18][R6.64] ;  /* 0x0000001206067981 */ /* 0x001f24000c1e1900 */
[----:B---3--:R-:W-:Y:S01]  /*0680*/  IMAD.WIDE.U32 R4, R3, 0x4, R4 ;  /* 0x0000000403047825 */ /* 0x008fe200078e0004 */
[----:B------:R-:W-:Y:S01]  /*0690*/  IADD3.X R3, PT, PT, RZ, RZ, RZ, P0, !PT ;  /* 0x000000ffff037210 */ /* 0x000fe200007fe4ff */
[----:B------:R-:W3:Y:S01]  /*06a0*/  LDG.E R17, desc[UR18][R8.64] ;  /* 0x0000001208117981 */ /* 0x000ee2000c1e1900 */
[----:B--2---:R-:W-:-:S03]  /*06b0*/  LEA R2, P0, R10, UR6, 0x2 ;  /* 0x000000060a027c11 */ /* 0x004fc6000f8010ff */
[----:B------:R-:W4:Y:S01]  /*06c0*/  LDG.E R5, desc[UR18][R4.64] ;  /* 0x0000001204057981 */ /* 0x000f22000c1e1900 */
[----:B------:R-:W-:Y:S01]  /*06d0*/  LEA.HI.X R3, R10, UR7, R3, 0x2, P0 ;  /* 0x000000070a037c11 */ /* 0x000fe200080f1403 */
[----:B------:R-:W-:-:S04]  /*06e0*/  IMAD.WIDE R10, R11, 0x4, R8 ;  /* 0x000000040b0a7825 */ /* 0x000fc800078e0208 */
[----:B------:R-:W3:Y:S01]  /*06f0*/  LDG.E R16, desc[UR18][R2.64+0x4] ;  /* 0x0000041202107981 */ /* 0x000ee2000c1e1900 */
[----:B------:R-:W-:-:S03]  /*0700*/  IMAD.WIDE R14, R15, 0x4, R10 ;  /* 0x000000040f0e7825 */ /* 0x000fc600078e020a */
[----:B------:R-:W2:Y:S04]  /*0710*/  LDG.E R19, desc[UR18][R10.64] ;  /* 0x000000120a137981 */ /* 0x000ea8000c1e1900 */
[----:B------:R-:W2:Y:S04]  /*0720*/  LDG.E R18, desc[UR18][R2.64+0x8] ;  /* 0x0000081202127981 */ /* 0x000ea8000c1e1900 */
[----:B------:R-:W5:Y:S04]  /*0730*/  LDG.E R20, desc[UR18][R2.64+0xc] ;  /* 0x00000c1202147981 */ /* 0x000f68000c1e1900 */
[----:B------:R-:W5:Y:S01]  /*0740*/  LDG.E R14, desc[UR18][R14.64] ;  /* 0x000000120e0e7981 */ /* 0x000f62000c1e1900 */
[----:B------:R-:W-:Y:S01]  /*0750*/  UIADD3 UR4, UPT, UPT, UR4, 0x4, URZ ;  /* 0x0000000404047890 */ /* 0x000fe2000fffe0ff */
[----:B----4-:R-:W-:-:S04]  /*0760*/  IMAD R5, R5, R6, R12 ;  /* 0x0000000605057224 */ /* 0x010fc800078e020c */
[----:B---3--:R-:W-:-:S04]  /*0770*/  IMAD R5, R16, R17, R5 ;  /* 0x0000001110057224 */ /* 0x008fc800078e0205 */
[----:B--2---:R-:W-:-:S04]  /*0780*/  IMAD R5, R18, R19, R5 ;  /* 0x0000001312057224 */ /* 0x004fc800078e0205 */
[----:B-----5:R-:W-:-:S07]  /*0790*/  IMAD R12, R20, R14, R5 ;  /* 0x0000000e140c7224 */ /* 0x020fce00078e0205 */
.L_x_3:
[----:B------:R-:W-:Y:S05]  /*07a0*/  BRA.U !UP1, `(.L_x_2) ;  /* 0x0000000109a87547 */ /* 0x000fea000b800000 */
[----:B------:R-:W-:Y:S01]  /*07b0*/  UISETP.NE.AND UP0, UPT, UR5, 0x1, UPT ;  /* 0x000000010500788c */ /* 0x000fe2000bf05270 */
[----:B------:R-:W-:Y:S01]  /*07c0*/  MOV R7, UR4 ;  /* 0x0000000400077c02 */ /* 0x000fe20008000f00 */
[----:B------:R-:W-:Y:S02]  /*07d0*/  ULOP3.LUT UR5, UR20, 0x1, URZ, 0xc0, !UPT ;  /* 0x0000000114057892 */ /* 0x000fe4000f8ec0ff */
[----:B------:R-:W-:Y:S02]  /*07e0*/  MOV R15, UR20 ;  /* 0x00000014000f7c02 */ /* 0x000fe40008000f00 */
[----:B------:R-:W-:Y:S01]  /*07f0*/  UISETP.NE.U32.AND UP1, UPT, UR5, 0x1, UPT ;  /* 0x000000010500788c */ /* 0x000fe2000bf25070 */
[----:B------:R-:W-:-:S04]  /*0800*/  PLOP3.LUT P1, PT, PT, PT, UP0, 0x80, 0x8 ;  /* 0x000000000008781c */ /* 0x000fc80003f2f008 */
[----:B------:R-:W1:Y:S01]  /*0810*/  @UP0 LDCU.128 UR8, c[0x0][0x380] ;  /* 0x00007000ff0807ac */ /* 0x000e620008000c00 */
[----:B------:R-:W-:Y:S01]  /*0820*/  PLOP3.LUT P0, PT, PT, PT, UP1, 0x80, 0x8 ;  /* 0x000000000008781c */ /* 0x000fe20003f0f018 */
[----:B------:R-:W2:Y:S04]  /*0830*/  @UP0 LDCU.64 UR6, c[0x0][0x380] ;  /* 0x00007000ff0607ac */ /* 0x000ea80008000a00 */
[----:B------:R-:W3:Y:S03]  /*0840*/  @!UP1 LDCU.128 UR12, c[0x0][0x380] ;  /* 0x00007000ff0c97ac */ /* 0x000ee60008000c00 */
[C---:B------:R-:W-:Y:S02]  /*0850*/  @P1 IADD3 R3, PT, PT, R13.reuse, UR4, RZ ;  /* 0x000000040d031c10 */ /* 0x040fe4000fffe0ff */
[----:B------:R-:W-:Y:S01]  /*0860*/  @P1 IADD3 R6, P2, PT, R13, UR4, RZ ;  /* 0x000000040d061c10 */ /* 0x000fe2000ff5e0ff */
[----:B------:R-:W-:Y:S01]  /*0870*/  @UP0 UIADD3 UR4, UPT, UPT, UR4, 0x2, URZ ;  /* 0x0000000204040890 */ /* 0x000fe2000fffe0ff */
[----:B-1----:R-:W-:Y:S01]  /*0880*/  MOV R11, UR9 ;  /* 0x00000009000b7c02 */ /* 0x002fe20008000f00 */
[----:B------:R-:W-:Y:S01]  /*0890*/  IMAD.U32 R10, RZ, RZ, UR8 ;  /* 0x00000008ff0a7e24 */ /* 0x000fe2000f8e00ff */
[----:B------:R-:W-:-:S02]  /*08a0*/  MOV R4, UR10 ;  /* 0x0000000a00047c02 */ /* 0x000fc40008000f00 */
[----:B------:R-:W-:Y:S01]  /*08b0*/  MOV R5, UR11 ;  /* 0x0000000b00057c02 */ /* 0x000fe20008000f00 */
[----:B------:R-:W-:-:S04]  /*08c0*/  @P1 IMAD.WIDE.U32 R10, R3, 0x4, R10 ;  /* 0x00000004030a1825 */ /* 0x000fc800078e000a */
[----:B------:R-:W-:Y:S01]  /*08d0*/  @P1 IMAD R3, R7, UR20, R0 ;  /* 0x0000001407031c24 */ /* 0x000fe2000f8e0200 */
[----:B------:R-:W-:Y:S01]  /*08e0*/  @P1 IADD3.X R7, PT, PT, RZ, RZ, RZ, P2, !PT ;  /* 0x000000ffff071210 */ /* 0x000fe200017fe4ff */
[----:B------:R-:W-:Y:S01]  /*08f0*/  IMAD.U32 R19, RZ, RZ, UR4 ;  /* 0x00000004ff137e24 */ /* 0x000fe2000f8e00ff */
[C---:B--2---:R-:W-:Y:S01]  /*0900*/  @P1 LEA R2, P2, R6.reuse, UR6, 0x2 ;  /* 0x0000000606021c11 */ /* 0x044fe2000f8410ff */
[----:B------:R-:W-:Y:S01]  /*0910*/  @P1 IMAD.WIDE R4, R3, 0x4, R4 ;  /* 0x0000000403041825 */ /* 0x000fe200078e0204 */
[----:B------:R-:W-:Y:S01]  /*0920*/  @!P0 IADD3 R17, PT, PT, R13, UR4, RZ ;  /* 0x000000040d118c10 */ /* 0x000fe2000fffe0ff */
[----:B0-----:R-:W2:Y:S01]  /*0930*/  @P1 LDG.E R11, desc[UR18][R10.64] ;  /* 0x000000120a0b1981 */ /* 0x001ea2000c1e1900 */
[----:B------:R-:W-:Y:S01]  /*0940*/  @P1 LEA.HI.X R3, R6, UR7, R7, 0x2, P2 ;  /* 0x0000000706031c11 */ /* 0x000fe200090f1407 */
[----:B------:R-:W-:Y:S01]  /*0950*/  @!P0 IMAD R19, R19, UR20, R0 ;  /* 0x0000001413138c24 */ /* 0x000fe2000f8e0200 */
[----:B---3--:R-:W-:Y:S01]  /*0960*/  MOV R6, UR12 ;  /* 0x0000000c00067c02 */ /* 0x008fe20008000f00 */
[----:B------:R-:W-:Y:S01]  /*0970*/  @P1 IMAD.WIDE R14, R15, 0x4, R4 ;  /* 0x000000040f0e1825 */ /* 0x000fe200078e0204 */
[----:B------:R-:W-:Y:S01]  /*0980*/  MOV R7, UR13 ;  /* 0x0000000d00077c02 */ /* 0x000fe20008000f00 */
[----:B------:R-:W2:Y:S01]  /*0990*/  @P1 LDG.E R4, desc[UR18][R4.64] ;  /* 0x0000001204041981 */ /* 0x000ea2000c1e1900 */
[----:B------:R-:W-:-:S02]  /*09a0*/  MOV R8, UR14 ;  /* 0x0000000e00087c02 */ /* 0x000fc40008000f00 */
[----:B------:R-:W-:Y:S01]  /*09b0*/  MOV R9, UR15 ;  /* 0x0000000f00097c02 */ /* 0x000fe20008000f00 */
[----:B------:R-:W-:Y:S01]  /*09c0*/  @!P0 IMAD.WIDE.U32 R6, R17, 0x4, R6 ;  /* 0x0000000411068825 */ /* 0x000fe200078e0006 */
[----:B------:R-:W3:Y:S03]  /*09d0*/  @P1 LDG.E R14, desc[UR18][R14.64] ;  /* 0x000000120e0e1981 */ /* 0x000ee6000c1e1900 */
[----:B------:R-:W-:Y:S01]  /*09e0*/  @!P0 IMAD.WIDE R8, R19, 0x4, R8 ;  /* 0x0000000413088825 */ /* 0x000fe200078e0208 */
[----:B------:R-:W3:Y:S04]  /*09f0*/  @P1 LDG.E R2, desc[UR18][R2.64+0x4] ;  /* 0x0000041202021981 */ /* 0x000ee8000c1e1900 */
[----:B------:R-:W4:Y:S04]  /*0a00*/  @!P0 LDG.E R7, desc[UR18][R6.64] ;  /* 0x0000001206078981 */ /* 0x000f28000c1e1900 */
[----:B------:R-:W4:Y:S01]  /*0a10*/  @!P0 LDG.E R8, desc[UR18][R8.64] ;  /* 0x0000001208088981 */ /* 0x000f22000c1e1900 */
[----:B--2---:R-:W-:-:S04]  /*0a20*/  @P1 IMAD R11, R11, R4, R12 ;  /* 0x000000040b0b1224 */ /* 0x004fc800078e020c */
[----:B---3--:R-:W-:-:S04]  /*0a30*/  @P1 IMAD R12, R2, R14, R11 ;  /* 0x0000000e020c1224 */ /* 0x008fc800078e020b */
[----:B----4-:R-:W-:-:S07]  /*0a40*/  @!P0 IMAD R12, R7, R8, R12 ;  /* 0x00000008070c8224 */ /* 0x010fce00078e020c */
.L_x_2:
[----:B------:R-:W1:Y:S01]  /*0a50*/  LDC.64 R2, c[0x0][0x390] ;  /* 0x0000e400ff027b82 */ /* 0x000e620000000a00 */
[----:B------:R-:W-:-:S05]  /*0a60*/  IADD3 R13, PT, PT, R0, R13, RZ ;  /* 0x0000000d000d7210 */ /* 0x000fca0007ffe0ff */
[----:B-1----:R-:W-:-:S05]  /*0a70*/  IMAD.WIDE R2, R13, 0x4, R2 ;  /* 0x000000040d027825 */ /* 0x002fca00078e0202 */
[----:B0-----:R-:W-:Y:S01]  /*0a80*/  STG.E desc[UR18][R2.64], R12 ;  /* 0x0000000c02007986 */ /* 0x001fe2000c101912 */
[----:B------:R-:W-:Y:S05]  /*0a90*/  EXIT ;  /* 0x000000000000794d */ /* 0x000fea0003800000 */
.L_x_4:
[----:B------:R-:W-:-:S00]  /*0aa0*/  BRA `(.L_x_4) ;  /* 0xfffffffc00fc7947 */ /* 0x000fc0000383ffff */
[----:B------:R-:W-:-:S00]  /*0ab0*/  NOP ;  /* 0x0000000000007918 */ /* 0x000fc00000000000 */
        /* <DEDUP_REMOVED lines=12> */
.L_x_5:


//--------------------- .nv.shared.reserved.0     --------------------------
	.section	.nv.shared.reserved.0,"aw",@nobits
	.weak		__nv_reservedSMEM_offset_0_alias
	.size		__nv_reservedSMEM_offset_0_alias, 0, 64
	.other		__nv_reservedSMEM_offset_0_alias,@"STO_CUDA_RESERVED_SHARED STV_DEFAULT"
__nv_reservedSMEM_offset_0_alias:
	.zero		0
	.zero		64


//--------------------- .nv.constant0._Z12MatMulKernelPiS_S_i --------------------------
	.section	.nv.constant0._Z12MatMulKernelPiS_S_i,"a",@progbits
	.sectionflags	@""
	.align	4
.nv.constant0._Z12MatMulKernelPiS_S_i:
	.zero		924


//--------------------- SYMBOLS --------------------------

	.type		.nv.reservedSmem.offset0,@object
	.size		.nv.reservedSmem.offset0,0x4
